//
// Generated by NVIDIA NVVM Compiler
//
// Compiler Build ID: CL-36424714
// Cuda compilation tools, release 13.0, V13.0.88
// Based on NVVM 20.0.0
//

.version 9.0
.target sm_100
.address_size 64

	// .globl	_Z6matMulPdS_S_iii
// _ZZ6matMulPdS_S_iiiE4ds_a has been demoted
// _ZZ6matMulPdS_S_iiiE4ds_b has been demoted

.visible .entry _Z6matMulPdS_S_iii(
	.param .u64 .ptr .align 1 _Z6matMulPdS_S_iii_param_0,
	.param .u64 .ptr .align 1 _Z6matMulPdS_S_iii_param_1,
	.param .u64 .ptr .align 1 _Z6matMulPdS_S_iii_param_2,
	.param .u32 _Z6matMulPdS_S_iii_param_3,
	.param .u32 _Z6matMulPdS_S_iii_param_4,
	.param .u32 _Z6matMulPdS_S_iii_param_5
)
{
	.reg .pred 	%p<3>;
	.reg .b32 	%r<37>;
	.reg .b64 	%rd<13>;
	.reg .b64 	%fd<105>;
	// demoted variable
	.shared .align 8 .b8 _ZZ6matMulPdS_S_iiiE4ds_a[8192];
	// demoted variable
	.shared .align 8 .b8 _ZZ6matMulPdS_S_iiiE4ds_b[8192];
	ld.param.u64 	%rd3, [_Z6matMulPdS_S_iii_param_0];
	ld.param.u64 	%rd4, [_Z6matMulPdS_S_iii_param_1];
	ld.param.u64 	%rd5, [_Z6matMulPdS_S_iii_param_2];
	ld.param.u32 	%r19, [_Z6matMulPdS_S_iii_param_4];
	ld.param.u32 	%r20, [_Z6matMulPdS_S_iii_param_5];
	mov.u32 	%r21, %ctaid.y;
	mov.u32 	%r22, %ntid.y;
	mov.u32 	%r1, %tid.y;
	mad.lo.s32 	%r2, %r21, %r22, %r1;
	mov.u32 	%r23, %ctaid.x;
	mov.u32 	%r24, %ntid.x;
	mov.u32 	%r3, %tid.x;
	mad.lo.s32 	%r4, %r23, %r24, %r3;
	setp.lt.s32 	%p1, %r19, 32;
	mov.f64 	%fd104, 0d0000000000000000;
	@%p1 bra 	$L__BB0_3;
	shl.b32 	%r25, %r1, 8;
	mov.u32 	%r26, _ZZ6matMulPdS_S_iiiE4ds_a;
	add.s32 	%r5, %r26, %r25;
	shl.b32 	%r27, %r3, 3;
	add.s32 	%r6, %r5, %r27;
	mov.u32 	%r28, _ZZ6matMulPdS_S_iiiE4ds_b;
	add.s32 	%r8, %r28, %r27;
	add.s32 	%r7, %r8, %r25;
	shr.s32 	%r29, %r19, 31;
	shr.u32 	%r30, %r29, 27;
	add.s32 	%r31, %r19, %r30;
	shr.s32 	%r32, %r31, 5;
	neg.s32 	%r36, %r32;
	mad.lo.s32 	%r35, %r19, %r2, %r3;
	mad.lo.s32 	%r34, %r1, %r20, %r4;
	shl.b32 	%r12, %r20, 5;
	cvta.to.global.u64 	%rd1, %rd3;
	cvta.to.global.u64 	%rd2, %rd4;
	mov.f64 	%fd104, 0d0000000000000000;
$L__BB0_2:
	mul.wide.u32 	%rd6, %r35, 8;
	add.s64 	%rd7, %rd1, %rd6;
	ld.global.f64 	%fd6, [%rd7];
	st.shared.f64 	[%r6], %fd6;
	mul.wide.u32 	%rd8, %r34, 8;
	add.s64 	%rd9, %rd2, %rd8;
	ld.global.f64 	%fd7, [%rd9];
	st.shared.f64 	[%r7], %fd7;
	bar.sync 	0;
	ld.shared.f64 	%fd8, [%r5];
	ld.shared.f64 	%fd9, [%r8];
	fma.rn.f64 	%fd10, %fd8, %fd9, %fd104;
	ld.shared.f64 	%fd11, [%r5+8];
	ld.shared.f64 	%fd12, [%r8+256];
	fma.rn.f64 	%fd13, %fd11, %fd12, %fd10;
	ld.shared.f64 	%fd14, [%r5+16];
	ld.shared.f64 	%fd15, [%r8+512];
	fma.rn.f64 	%fd16, %fd14, %fd15, %fd13;
	ld.shared.f64 	%fd17, [%r5+24];
	ld.shared.f64 	%fd18, [%r8+768];
	fma.rn.f64 	%fd19, %fd17, %fd18, %fd16;
	ld.shared.f64 	%fd20, [%r5+32];
	ld.shared.f64 	%fd21, [%r8+1024];
	fma.rn.f64 	%fd22, %fd20, %fd21, %fd19;
	ld.shared.f64 	%fd23, [%r5+40];
	ld.shared.f64 	%fd24, [%r8+1280];
	fma.rn.f64 	%fd25, %fd23, %fd24, %fd22;
	ld.shared.f64 	%fd26, [%r5+48];
	ld.shared.f64 	%fd27, [%r8+1536];
	fma.rn.f64 	%fd28, %fd26, %fd27, %fd25;
	ld.shared.f64 	%fd29, [%r5+56];
	ld.shared.f64 	%fd30, [%r8+1792];
	fma.rn.f64 	%fd31, %fd29, %fd30, %fd28;
	ld.shared.f64 	%fd32, [%r5+64];
	ld.shared.f64 	%fd33, [%r8+2048];
	fma.rn.f64 	%fd34, %fd32, %fd33, %fd31;
	ld.shared.f64 	%fd35, [%r5+72];
	ld.shared.f64 	%fd36, [%r8+2304];
	fma.rn.f64 	%fd37, %fd35, %fd36, %fd34;
	ld.shared.f64 	%fd38, [%r5+80];
	ld.shared.f64 	%fd39, [%r8+2560];
	fma.rn.f64 	%fd40, %fd38, %fd39, %fd37;
	ld.shared.f64 	%fd41, [%r5+88];
	ld.shared.f64 	%fd42, [%r8+2816];
	fma.rn.f64 	%fd43, %fd41, %fd42, %fd40;
	ld.shared.f64 	%fd44, [%r5+96];
	ld.shared.f64 	%fd45, [%r8+3072];
	fma.rn.f64 	%fd46, %fd44, %fd45, %fd43;
	ld.shared.f64 	%fd47, [%r5+104];
	ld.shared.f64 	%fd48, [%r8+3328];
	fma.rn.f64 	%fd49, %fd47, %fd48, %fd46;
	ld.shared.f64 	%fd50, [%r5+112];
	ld.shared.f64 	%fd51, [%r8+3584];
	fma.rn.f64 	%fd52, %fd50, %fd51, %fd49;
	ld.shared.f64 	%fd53, [%r5+120];
	ld.shared.f64 	%fd54, [%r8+3840];
	fma.rn.f64 	%fd55, %fd53, %fd54, %fd52;
	ld.shared.f64 	%fd56, [%r5+128];
	ld.shared.f64 	%fd57, [%r8+4096];
	fma.rn.f64 	%fd58, %fd56, %fd57, %fd55;
	ld.shared.f64 	%fd59, [%r5+136];
	ld.shared.f64 	%fd60, [%r8+4352];
	fma.rn.f64 	%fd61, %fd59, %fd60, %fd58;
	ld.shared.f64 	%fd62, [%r5+144];
	ld.shared.f64 	%fd63, [%r8+4608];
	fma.rn.f64 	%fd64, %fd62, %fd63, %fd61;
	ld.shared.f64 	%fd65, [%r5+152];
	ld.shared.f64 	%fd66, [%r8+4864];
	fma.rn.f64 	%fd67, %fd65, %fd66, %fd64;
	ld.shared.f64 	%fd68, [%r5+160];
	ld.shared.f64 	%fd69, [%r8+5120];
	fma.rn.f64 	%fd70, %fd68, %fd69, %fd67;
	ld.shared.f64 	%fd71, [%r5+168];
	ld.shared.f64 	%fd72, [%r8+5376];
	fma.rn.f64 	%fd73, %fd71, %fd72, %fd70;
	ld.shared.f64 	%fd74, [%r5+176];
	ld.shared.f64 	%fd75, [%r8+5632];
	fma.rn.f64 	%fd76, %fd74, %fd75, %fd73;
	ld.shared.f64 	%fd77, [%r5+184];
	ld.shared.f64 	%fd78, [%r8+5888];
	fma.rn.f64 	%fd79, %fd77, %fd78, %fd76;
	ld.shared.f64 	%fd80, [%r5+192];
	ld.shared.f64 	%fd81, [%r8+6144];
	fma.rn.f64 	%fd82, %fd80, %fd81, %fd79;
	ld.shared.f64 	%fd83, [%r5+200];
	ld.shared.f64 	%fd84, [%r8+6400];
	fma.rn.f64 	%fd85, %fd83, %fd84, %fd82;
	ld.shared.f64 	%fd86, [%r5+208];
	ld.shared.f64 	%fd87, [%r8+6656];
	fma.rn.f64 	%fd88, %fd86, %fd87, %fd85;
	ld.shared.f64 	%fd89, [%r5+216];
	ld.shared.f64 	%fd90, [%r8+6912];
	fma.rn.f64 	%fd91, %fd89, %fd90, %fd88;
	ld.shared.f64 	%fd92, [%r5+224];
	ld.shared.f64 	%fd93, [%r8+7168];
	fma.rn.f64 	%fd94, %fd92, %fd93, %fd91;
	ld.shared.f64 	%fd95, [%r5+232];
	ld.shared.f64 	%fd96, [%r8+7424];
	fma.rn.f64 	%fd97, %fd95, %fd96, %fd94;
	ld.shared.f64 	%fd98, [%r5+240];
	ld.shared.f64 	%fd99, [%r8+7680];
	fma.rn.f64 	%fd100, %fd98, %fd99, %fd97;
	ld.shared.f64 	%fd101, [%r5+248];
	ld.shared.f64 	%fd102, [%r8+7936];
	fma.rn.f64 	%fd104, %fd101, %fd102, %fd100;
	bar.sync 	0;
	add.s32 	%r36, %r36, 1;
	setp.ne.s32 	%p2, %r36, 0;
	add.s32 	%r35, %r35, 32;
	add.s32 	%r34, %r34, %r12;
	@%p2 bra 	$L__BB0_2;
$L__BB0_3:
	cvta.to.global.u64 	%rd10, %rd5;
	mad.lo.s32 	%r33, %r20, %r2, %r4;
	mul.wide.s32 	%rd11, %r33, 8;
	add.s64 	%rd12, %rd10, %rd11;
	st.global.f64 	[%rd12], %fd104;
	ret;

}


// ===== COMPILED SASS (sm_100) =====

	.target	sm_100

	.elftype	@"ET_EXEC"


//--------------------- .note.nv.tkinfo           --------------------------
	.section	.note.nv.tkinfo,"",@"SHT_NOTE"
	.sectionflags	@"SHF_NOTE_NV_TKINFO"
	.tkinfo
        /*0018*/ 	.word	0x00000002
        /*0030*/ 	.string	""
        /*0030*/ 	.string	"ptxas"
        /*0030*/ 	.string	"Cuda compilation tools, release 13.0, V13.0.88"
        /*0030*/ 	.string	"Build cuda_13.0.r13.0/compiler.36424714_0"
        /*0030*/ 	.string	"-arch sm_100 -m 64 "



//--------------------- .note.nv.cuinfo           --------------------------
	.section	.note.nv.cuinfo,"",@"SHT_NOTE"
	.sectionflags	@"SHF_NOTE_NV_CUINFO"
        /*0018*/ 	.short	0x0002
        /*001a*/ 	.short	0x0064
        /*001c*/ 	.short	0x0082
	.zero		2


//--------------------- .nv.info                  --------------------------
	.section	.nv.info,"",@"SHT_CUDA_INFO"
	.align	4


	//----- nvinfo : EIATTR_REGCOUNT
	.align		4
        /*0000*/ 	.byte	0x04, 0x2f
        /*0002*/ 	.short	(.L_1 - .L_0)
	.align		4
.L_0:
        /*0004*/ 	.word	index@(_Z6matMulPdS_S_iii)
        /*0008*/ 	.word	0x00000020


	//----- nvinfo : EIATTR_FRAME_SIZE
	.align		4
.L_1:
        /*000c*/ 	.byte	0x04, 0x11
        /*000e*/ 	.short	(.L_3 - .L_2)
	.align		4
.L_2:
        /*0010*/ 	.word	index@(_Z6matMulPdS_S_iii)
        /*0014*/ 	.word	0x00000000


	//----- nvinfo : EIATTR_MIN_STACK_SIZE
	.align		4
.L_3:
        /*0018*/ 	.byte	0x04, 0x12
        /*001a*/ 	.short	(.L_5 - .L_4)
	.align		4
.L_4:
        /*001c*/ 	.word	index@(_Z6matMulPdS_S_iii)
        /*0020*/ 	.word	0x00000000
.L_5:


//--------------------- .nv.compat                --------------------------
	.section	.nv.compat,"",@"SHT_CUDA_COMPAT_INFO"
	.align	4
        /*0000*/ 	.byte	0x02, 0x09, 0x00, 0x00, 0x02, 0x02, 0x01, 0x00, 0x02, 0x05, 0x05, 0x00, 0x03, 0x07, 0x01, 0x01
        /*0010*/ 	.byte	0x02, 0x03, 0x00, 0x00, 0x02, 0x06, 0x01, 0x00, 0x04, 0x0b, 0x08, 0x00, 0x01, 0x00, 0x00, 0x00
        /*0020*/ 	.byte	0x00, 0x00, 0x00, 0x00


//--------------------- .nv.info._Z6matMulPdS_S_iii --------------------------
	.section	.nv.info._Z6matMulPdS_S_iii,"",@"SHT_CUDA_INFO"
	.sectionflags	@""
	.align	4


	//----- nvinfo : EIATTR_CUDA_API_VERSION
	.align		4
        /*0000*/ 	.byte	0x04, 0x37
        /*0002*/ 	.short	(.L_7 - .L_6)
.L_6:
        /*0004*/ 	.word	0x00000082


	//----- nvinfo : EIATTR_KPARAM_INFO
	.align		4
.L_7:
        /*0008*/ 	.byte	0x04, 0x17
        /*000a*/ 	.short	(.L_9 - .L_8)
.L_8:
        /*000c*/ 	.word	0x00000000
        /*0010*/ 	.short	0x0005
        /*0012*/ 	.short	0x0020
        /*0014*/ 	.byte	0x00, 0xf0, 0x11, 0x00


	//----- nvinfo : EIATTR_KPARAM_INFO
	.align		4
.L_9:
        /*0018*/ 	.byte	0x04, 0x17
        /*001a*/ 	.short	(.L_11 - .L_10)
.L_10:
        /*001c*/ 	.word	0x00000000
        /*0020*/ 	.short	0x0004
        /*0022*/ 	.short	0x001c
        /*0024*/ 	.byte	0x00, 0xf0, 0x11, 0x00


	//----- nvinfo : EIATTR_KPARAM_INFO
	.align		4
.L_11:
        /*0028*/ 	.byte	0x04, 0x17
        /*002a*/ 	.short	(.L_13 - .L_12)
.L_12:
        /*002c*/ 	.word	0x00000000
        /*0030*/ 	.short	0x0003
        /*0032*/ 	.short	0x0018
        /*0034*/ 	.byte	0x00, 0xf0, 0x11, 0x00


	//----- nvinfo : EIATTR_KPARAM_INFO
	.align		4
.L_13:
        /*0038*/ 	.byte	0x04, 0x17
        /*003a*/ 	.short	(.L_15 - .L_14)
.L_14:
        /*003c*/ 	.word	0x00000000
        /*0040*/ 	.short	0x0002
        /*0042*/ 	.short	0x0010
        /*0044*/ 	.byte	0x00, 0xf5, 0x21, 0x00


	//----- nvinfo : EIATTR_KPARAM_INFO
	.align		4
.L_15:
        /*0048*/ 	.byte	0x04, 0x17
        /*004a*/ 	.short	(.L_17 - .L_16)
.L_16:
        /*004c*/ 	.word	0x00000000
        /*0050*/ 	.short	0x0001
        /*0052*/ 	.short	0x0008
        /*0054*/ 	.byte	0x00, 0xf5, 0x21, 0x00


	//----- nvinfo : EIATTR_KPARAM_INFO
	.align		4
.L_17:
        /*0058*/ 	.byte	0x04, 0x17
        /*005a*/ 	.short	(.L_19 - .L_18)
.L_18:
        /*005c*/ 	.word	0x00000000
        /*0060*/ 	.short	0x0000
        /*0062*/ 	.short	0x0000
        /*0064*/ 	.byte	0x00, 0xf5, 0x21, 0x00


	//----- nvinfo : EIATTR_SPARSE_MMA_MASK
	.align		4
.L_19:
        /*0068*/ 	.byte	0x03, 0x50
        /*006a*/ 	.short	0x0000


	//----- nvinfo : EIATTR_MAXREG_COUNT
	.align		4
        /*006c*/ 	.byte	0x03, 0x1b
        /*006e*/ 	.short	0x00ff


	//----- nvinfo : EIATTR_NUM_BARRIERS
	.align		4
        /*0070*/ 	.byte	0x02, 0x4c
        /*0072*/ 	.byte	0x01
	.zero		1


	//----- nvinfo : EIATTR_MERCURY_ISA_VERSION
	.align		4
        /*0074*/ 	.byte	0x03, 0x5f
        /*0076*/ 	.short	0x0101


	//----- nvinfo : EIATTR_VRC_CTA_INIT_COUNT
	.align		4
        /*0078*/ 	.byte	0x02, 0x4a
	.zero		1
	.zero		1


	//----- nvinfo : EIATTR_EXIT_INSTR_OFFSETS
	.align		4
        /*007c*/ 	.byte	0x04, 0x1c
        /*007e*/ 	.short	(.L_21 - .L_20)


	//   ....[0]....
.L_20:
        /*0080*/ 	.word	0x00000830


	//----- nvinfo : EIATTR_CBANK_PARAM_SIZE
	.align		4
.L_21:
        /*0084*/ 	.byte	0x03, 0x19
        /*0086*/ 	.short	0x0024


	//----- nvinfo : EIATTR_PARAM_CBANK
	.align		4
        /*0088*/ 	.byte	0x04, 0x0a
        /*008a*/ 	.short	(.L_23 - .L_22)
	.align		4
.L_22:
        /*008c*/ 	.word	index@(.nv.constant0._Z6matMulPdS_S_iii)
        /*0090*/ 	.short	0x0380
        /*0092*/ 	.short	0x0024


	//----- nvinfo : EIATTR_SW_WAR
	.align		4
.L_23:
        /*0094*/ 	.byte	0x04, 0x36
        /*0096*/ 	.short	(.L_25 - .L_24)
.L_24:
        /*0098*/ 	.word	0x00000008
.L_25:


//--------------------- .nv.callgraph             --------------------------
	.section	.nv.callgraph,"",@"SHT_CUDA_CALLGRAPH"
	.align	4
	.sectionentsize	8
	.align		4
        /*0000*/ 	.word	0x00000000
	.align		4
        /*0004*/ 	.word	0xffffffff
	.align		4
        /*0008*/ 	.word	0x00000000
	.align		4
        /*000c*/ 	.word	0xfffffffe
	.align		4
        /*0010*/ 	.word	0x00000000
	.align		4
        /*0014*/ 	.word	0xfffffffd
	.align		4
        /*0018*/ 	.word	0x00000000
	.align		4
        /*001c*/ 	.word	0xfffffffc


//--------------------- .text._Z6matMulPdS_S_iii  --------------------------
	.section	.text._Z6matMulPdS_S_iii,"ax",@progbits
	.align	128
        .global         _Z6matMulPdS_S_iii
        .type           _Z6matMulPdS_S_iii,@function
        .size           _Z6matMulPdS_S_iii,(.L_x_3 - _Z6matMulPdS_S_iii)
        .other          _Z6matMulPdS_S_iii,@"STO_CUDA_ENTRY STV_DEFAULT"
_Z6matMulPdS_S_iii:
.text._Z6matMulPdS_S_iii:
[----:B------:R-:W-:Y:S01]  /*0000*/  LDC R1, c[0x0][0x37c] ;  /* 0x0000df00ff017b82 */ /* 0x000fe20000000800 */
[----:B------:R-:W0:Y:S01]  /*0010*/  S2R R4, SR_TID.Y ;  /* 0x0000000000047919 */ /* 0x000e220000002200 */
[----:B------:R-:W1:Y:S06]  /*0020*/  LDCU UR10, c[0x0][0x39c] ;  /* 0x00007380ff0a77ac */ /* 0x000e6c0008000800 */
[----:B------:R-:W0:Y:S01]  /*0030*/  LDC R16, c[0x0][0x364] ;  /* 0x0000d900ff107b82 */ /* 0x000e220000000800 */
[----:B------:R-:W-:Y:S01]  /*0040*/  CS2R R10, SRZ ;  /* 0x00000000000a7805 */ /* 0x000fe2000001ff00 */
[----:B------:R-:W2:Y:S01]  /*0050*/  S2R R6, SR_TID.X ;  /* 0x0000000000067919 */ /* 0x000ea20000002100 */
[----:B------:R-:W3:Y:S05]  /*0060*/  LDCU.64 UR8, c[0x0][0x358] ;  /* 0x00006b00ff0877ac */ /* 0x000eea0008000a00 */
[----:B------:R-:W0:Y:S08]  /*0070*/  S2UR UR4, SR_CTAID.Y ;  /* 0x00000000000479c3 */ /* 0x000e300000002600 */
[----:B------:R-:W2:Y:S01]  /*0080*/  S2UR UR5, SR_CTAID.X ;  /* 0x00000000000579c3 */ /* 0x000ea20000002500 */
[----:B-1----:R-:W-:-:S07]  /*0090*/  UISETP.GE.AND UP0, UPT, UR10, 0x20, UPT ;  /* 0x000000200a00788c */ /* 0x002fce000bf06270 */
[----:B------:R-:W2:Y:S01]  /*00a0*/  LDC R17, c[0x0][0x360] ;  /* 0x0000d800ff117b82 */ /* 0x000ea20000000800 */
[----:B0-----:R-:W-:Y:S02]  /*00b0*/  IMAD R16, R16, UR4, R4 ;  /* 0x0000000410107c24 */ /* 0x001fe4000f8e0204 */
[----:B--2---:R-:W-:Y:S01]  /*00c0*/  IMAD R17, R17, UR5, R6 ;  /* 0x0000000511117c24 */ /* 0x004fe2000f8e0206 */
[----:B---3--:R-:W-:Y:S06]  /*00d0*/  BRA.U !UP0, `(.L_x_0) ;  /* 0x0000000508c07547 */ /* 0x008fec000b800000 */
[----:B------:R-:W0:Y:S01]  /*00e0*/  S2UR UR7, SR_CgaCtaId ;  /* 0x00000000000779c3 */ /* 0x000e220000008800 */
[----:B------:R-:W-:Y:S01]  /*00f0*/  UMOV UR4, 0x400 ;  /* 0x0000040000047882 */ /* 0x000fe20000000000 */
[----:B------:R-:W-:Y:S02]  /*0100*/  USHF.R.S32.HI UR6, URZ, 0x1f, UR10 ;  /* 0x0000001fff067899 */ /* 0x000fe4000801140a */
[----:B------:R-:W-:Y:S01]  /*0110*/  IMAD R0, R16, UR10, R6 ;  /* 0x0000000a10007c24 */ /* 0x000fe2000f8e0206 */
[----:B------:R-:W-:Y:S01]  /*0120*/  UIADD3 UR5, UPT, UPT, UR4, 0x2000, URZ ;  /* 0x0000200004057890 */ /* 0x000fe2000fffe0ff */
[----:B------:R-:W-:Y:S01]  /*0130*/  CS2R R10, SRZ ;  /* 0x00000000000a7805 */ /* 0x000fe2000001ff00 */
[----:B------:R-:W-:Y:S01]  /*0140*/  ULEA.HI UR6, UR6, UR10, URZ, 0x5 ;  /* 0x0000000a06067291 */ /* 0x000fe2000f8f28ff */
[----:B------:R-:W1:Y:S03]  /*0150*/  LDC R2, c[0x0][0x3a0] ;  /* 0x0000e800ff027b82 */ /* 0x000e660000000800 */
[----:B------:R-:W-:-:S04]  /*0160*/  USHF.R.S32.HI UR6, URZ, 0x5, UR6 ;  /* 0x00000005ff067899 */ /* 0x000fc80008011406 */
[----:B------:R-:W-:Y:S01]  /*0170*/  UIADD3 UR6, UPT, UPT, -UR6, URZ, URZ ;  /* 0x000000ff06067290 */ /* 0x000fe2000fffe1ff */
[----:B------:R-:W2:Y:S08]  /*0180*/  LDC.64 R20, c[0x0][0x380] ;  /* 0x0000e000ff147b82 */ /* 0x000eb00000000a00 */
[----:B------:R-:W3:Y:S01]  /*0190*/  LDC.64 R18, c[0x0][0x388] ;  /* 0x0000e200ff127b82 */ /* 0x000ee20000000a00 */
[----:B0-----:R-:W-:-:S02]  /*01a0*/  ULEA UR4, UR7, UR4, 0x18 ;  /* 0x0000000407047291 */ /* 0x001fc4000f8ec0ff */
[----:B------:R-:W-:-:S04]  /*01b0*/  ULEA UR5, UR7, UR5, 0x18 ;  /* 0x0000000507057291 */ /* 0x000fc8000f8ec0ff */
[C---:B------:R-:W-:Y:S01]  /*01c0*/  LEA R7, R4.reuse, UR4, 0x8 ;  /* 0x0000000404077c11 */ /* 0x040fe2000f8e40ff */
[----:B-1----:R-:W-:Y:S01]  /*01d0*/  IMAD R3, R4, R2, R17 ;  /* 0x0000000204037224 */ /* 0x002fe200078e0211 */
[C---:B------:R-:W-:Y:S02]  /*01e0*/  LEA R5, R6.reuse, UR5, 0x3 ;  /* 0x0000000506057c11 */ /* 0x040fe4000f8e18ff */
[----:B------:R-:W-:Y:S02]  /*01f0*/  LEA R6, R6, R7, 0x3 ;  /* 0x0000000706067211 */ /* 0x000fe400078e18ff */
[----:B------:R-:W-:-:S07]  /*0200*/  LEA R4, R4, R5, 0x8 ;  /* 0x0000000504047211 */ /* 0x000fce00078e40ff */
.L_x_1:
[----:B--2---:R-:W-:-:S04]  /*0210*/  IMAD.WIDE.U32 R28, R0, 0x8, R20 ;  /* 0x00000008001c7825 */ /* 0x004fc800078e0014 */
[----:B---3--:R-:W-:Y:S02]  /*0220*/  IMAD.WIDE.U32 R26, R3, 0x8, R18 ;  /* 0x00000008031a7825 */ /* 0x008fe400078e0012 */
[----:B------:R-:W2:Y:S04]  /*0230*/  LDG.E.64 R28, desc[UR8][R28.64] ;  /* 0x000000081c1c7981 */ /* 0x000ea8000c1e1b00 */
[----:B------:R-:W3:Y:S01]  /*0240*/  LDG.E.64 R26, desc[UR8][R26.64] ;  /* 0x000000081a1a7981 */ /* 0x000ee2000c1e1b00 */
[----:B------:R-:W-:Y:S01]  /*0250*/  UIADD3 UR6, UPT, UPT, UR6, 0x1, URZ ;  /* 0x0000000106067890 */ /* 0x000fe2000fffe0ff */
[----:B------:R-:W-:Y:S02]  /*0260*/  IADD3 R0, PT, PT, R0, 0x20, RZ ;  /* 0x0000002000007810 */ /* 0x000fe40007ffe0ff */
[----:B------:R-:W-:Y:S01]  /*0270*/  LEA R3, R2, R3, 0x5 ;  /* 0x0000000302037211 */ /* 0x000fe200078e28ff */
[----:B------:R-:W-:Y:S01]  /*0280*/  UISETP.NE.AND UP0, UPT, UR6, URZ, UPT ;  /* 0x000000ff0600728c */ /* 0x000fe2000bf05270 */
[----:B--2---:R-:W-:Y:S04]  /*0290*/  STS.64 [R6], R28 ;  /* 0x0000001c06007388 */ /* 0x004fe80000000a00 */
[----:B---3--:R-:W-:Y:S01]  /*02a0*/  STS.64 [R4], R26 ;  /* 0x0000001a04007388 */ /* 0x008fe20000000a00 */
[----:B------:R-:W-:Y:S06]  /*02b0*/  BAR.SYNC.DEFER_BLOCKING 0x0 ;  /* 0x0000000000007b1d */ /* 0x000fec0000010000 */
[----:B------:R-:W-:Y:S04]  /*02c0*/  LDS.64 R24, [R5] ;  /* 0x0000000005187984 */ /* 0x000fe80000000a00 */
[----:B------:R-:W0:Y:S04]  /*02d0*/  LDS.128 R12, [R7] ;  /* 0x00000000070c7984 */ /* 0x000e280000000c00 */
[----:B------:R-:W1:Y:S01]  /*02e0*/  LDS.64 R22, [R5+0x100] ;  /* 0x0001000005167984 */ /* 0x000e620000000a00 */
[----:B0-----:R-:W-:-:S03]  /*02f0*/  DFMA R24, R12, R24, R10 ;  /* 0x000000180c18722b */ /* 0x001fc6000000000a */
[----:B------:R-:W-:Y:S04]  /*0300*/  LDS.64 R12, [R5+0x200] ;  /* 0x00020000050c7984 */ /* 0x000fe80000000a00 */
[----:B------:R-:W0:Y:S01]  /*0310*/  LDS.128 R8, [R7+0x10] ;  /* 0x0000100007087984 */ /* 0x000e220000000c00 */
[----:B-1----:R-:W-:-:S03]  /*0320*/  DFMA R14, R22, R14, R24 ;  /* 0x0000000e160e722b */ /* 0x002fc60000000018 */
[----:B------:R-:W1:Y:S04]  /*0330*/  LDS.64 R22, [R5+0x300] ;  /* 0x0003000005167984 */ /* 0x000e680000000a00 */
[----:B------:R-:W-:Y:S01]  /*0340*/  LDS.64 R24, [R5+0x400] ;  /* 0x0004000005187984 */ /* 0x000fe20000000a00 */
[----:B0-----:R-:W-:-:S03]  /*0350*/  DFMA R8, R8, R12, R14 ;  /* 0x0000000c0808722b */ /* 0x001fc6000000000e */
[----:B------:R-:W0:Y:S05]  /*0360*/  LDS.128 R12, [R7+0x20] ;  /* 0x00002000070c7984 */ /* 0x000e2a0000000c00 */
[----:B-1----:R-:W-:Y:S01]  /*0370*/  DFMA R8, R22, R10, R8 ;  /* 0x0000000a1608722b */ /* 0x002fe20000000008 */
[----:B------:R-:W1:Y:S07]  /*0380*/  LDS.64 R22, [R5+0x500] ;  /* 0x0005000005167984 */ /* 0x000e6e0000000a00 */
[----:B0-----:R-:W-:Y:S01]  /*0390*/  DFMA R24, R12, R24, R8 ;  /* 0x000000180c18722b */ /* 0x001fe20000000008 */
[----:B------:R-:W-:Y:S04]  /*03a0*/  LDS.64 R12, [R5+0x600] ;  /* 0x00060000050c7984 */ /* 0x000fe80000000a00 */
[----:B------:R-:W0:Y:S03]  /*03b0*/  LDS.128 R8, [R7+0x30] ;  /* 0x0000300007087984 */ /* 0x000e260000000c00 */
[----:B-1----:R-:W-:Y:S01]  /*03c0*/  DFMA R14, R22, R14, R24 ;  /* 0x0000000e160e722b */ /* 0x002fe20000000018 */
[----:B------:R-:W1:Y:S04]  /*03d0*/  LDS.64 R22, [R5+0x700] ;  /* 0x0007000005167984 */ /* 0x000e680000000a00 */
[----:B------:R-:W-:Y:S03]  /*03e0*/  LDS.64 R24, [R5+0x800] ;  /* 0x0008000005187984 */ /* 0x000fe60000000a00 */
[----:B0-----:R-:W-:-:S02]  /*03f0*/  DFMA R8, R8, R12, R14 ;  /* 0x0000000c0808722b */ /* 0x001fc4000000000e */
[----:B------:R-:W0:Y:S06]  /*0400*/  LDS.128 R12, [R7+0x40] ;  /* 0x00004000070c7984 */ /* 0x000e2c0000000c00 */
        /* <DEDUP_REMOVED lines=56> */
[----:B------:R-:W1:Y:S07]  /*0790*/  LDS.64 R14, [R5+0x1f00] ;  /* 0x001f0000050e7984 */ /* 0x000e6e0000000a00 */
[----:B0-----:R-:W-:-:S08]  /*07a0*/  DFMA R8, R8, R12, R22 ;  /* 0x0000000c0808722b */ /* 0x001fd00000000016 */
[----:B-1----:R-:W-:Y:S01]  /*07b0*/  DFMA R10, R14, R10, R8 ;  /* 0x0000000a0e0a722b */ /* 0x002fe20000000008 */
[----:B------:R-:W-:Y:S06]  /*07c0*/  BAR.SYNC.DEFER_BLOCKING 0x0 ;  /* 0x0000000000007b1d */ /* 0x000fec0000010000 */
[----:B------:R-:W-:Y:S05]  /*07d0*/  BRA.U UP0, `(.L_x_1) ;  /* 0xfffffff9008c7547 */ /* 0x000fea000b83ffff */
.L_x_0:
[----:B------:R-:W0:Y:S01]  /*07e0*/  LDC.64 R2, c[0x0][0x390] ;  /* 0x0000e400ff027b82 */ /* 0x000e220000000a00 */
[----:B------:R-:W1:Y:S02]  /*07f0*/  LDCU UR4, c[0x0][0x3a0] ;  /* 0x00007400ff0477ac */ /* 0x000e640008000800 */
[----:B-1----:R-:W-:-:S04]  /*0800*/  IMAD R17, R16, UR4, R17 ;  /* 0x0000000410117c24 */ /* 0x002fc8000f8e0211 */
[----:B0-----:R-:W-:-:S05]  /*0810*/  IMAD.WIDE R2, R17, 0x8, R2 ;  /* 0x0000000811027825 */ /* 0x001fca00078e0202 */
[----:B------:R-:W-:Y:S01]  /*0820*/  STG.E.64 desc[UR8][R2.64], R10 ;  /* 0x0000000a02007986 */ /* 0x000fe2000c101b08 */
[----:B------:R-:W-:Y:S05]  /*0830*/  EXIT ;  /* 0x000000000000794d */ /* 0x000fea0003800000 */
.L_x_2:
[----:B------:R-:W-:-:S00]  /*0840*/  BRA `(.L_x_2) ;  /* 0xfffffffc00fc7947 */ /* 0x000fc0000383ffff */
[----:B------:R-:W-:-:S00]  /*0850*/  NOP ;  /* 0x0000000000007918 */ /* 0x000fc00000000000 */
        /* <DEDUP_REMOVED lines=10> */
.L_x_3:


//--------------------- .nv.shared._Z6matMulPdS_S_iii --------------------------
	.section	.nv.shared._Z6matMulPdS_S_iii,"aw",@nobits
	.sectionflags	@""
	.align	8
.nv.shared._Z6matMulPdS_S_iii:
	.zero		17408


//--------------------- .nv.shared.reserved.0     --------------------------
	.section	.nv.shared.reserved.0,"aw",@nobits
	.weak		__nv_reservedSMEM_offset_0_alias
	.size		__nv_reservedSMEM_offset_0_alias, 0, 64
	.other		__nv_reservedSMEM_offset_0_alias,@"STO_CUDA_RESERVED_SHARED STV_DEFAULT"
__nv_reservedSMEM_offset_0_alias:
	.zero		0
	.zero		64


//--------------------- .nv.constant0._Z6matMulPdS_S_iii --------------------------
	.section	.nv.constant0._Z6matMulPdS_S_iii,"a",@progbits
	.sectionflags	@""
	.align	4
.nv.constant0._Z6matMulPdS_S_iii:
	.zero		932


//--------------------- SYMBOLS --------------------------

	.type		.nv.reservedSmem.offset0,@object
	.size		.nv.reservedSmem.offset0,0x4
	.type		.nv.reservedSmem.cap,@object
	.size		.nv.reservedSmem.cap,0x4
